//
// Generated by NVIDIA NVVM Compiler
//
// Compiler Build ID: CL-36424714
// Cuda compilation tools, release 13.0, V13.0.88
// Based on NVVM 20.0.0
//

.version 9.0
.target sm_100
.address_size 64

	// .globl	_Z10add_kerneliPKfS0_Pf

.visible .entry _Z10add_kerneliPKfS0_Pf(
	.param .u32 _Z10add_kerneliPKfS0_Pf_param_0,
	.param .u64 .ptr .align 1 _Z10add_kerneliPKfS0_Pf_param_1,
	.param .u64 .ptr .align 1 _Z10add_kerneliPKfS0_Pf_param_2,
	.param .u64 .ptr .align 1 _Z10add_kerneliPKfS0_Pf_param_3
)
{
	.reg .pred 	%p<2>;
	.reg .b32 	%r<6>;
	.reg .b32 	%f<4>;
	.reg .b64 	%rd<11>;

	ld.param.u32 	%r2, [_Z10add_kerneliPKfS0_Pf_param_0];
	ld.param.u64 	%rd1, [_Z10add_kerneliPKfS0_Pf_param_1];
	ld.param.u64 	%rd2, [_Z10add_kerneliPKfS0_Pf_param_2];
	ld.param.u64 	%rd3, [_Z10add_kerneliPKfS0_Pf_param_3];
	mov.u32 	%r3, %ctaid.x;
	mov.u32 	%r4, %ntid.x;
	mov.u32 	%r5, %tid.x;
	mad.lo.s32 	%r1, %r3, %r4, %r5;
	setp.ge.s32 	%p1, %r1, %r2;
	@%p1 bra 	$L__BB0_2;
	cvta.to.global.u64 	%rd4, %rd1;
	cvta.to.global.u64 	%rd5, %rd2;
	cvta.to.global.u64 	%rd6, %rd3;
	mul.wide.s32 	%rd7, %r1, 4;
	add.s64 	%rd8, %rd4, %rd7;
	ld.global.f32 	%f1, [%rd8];
	add.s64 	%rd9, %rd5, %rd7;
	ld.global.f32 	%f2, [%rd9];
	add.f32 	%f3, %f1, %f2;
	add.s64 	%rd10, %rd6, %rd7;
	st.global.f32 	[%rd10], %f3;
$L__BB0_2:
	ret;

}


// ===== COMPILED SASS (sm_100) =====

	.target	sm_100

	.elftype	@"ET_EXEC"


//--------------------- .note.nv.tkinfo           --------------------------
	.section	.note.nv.tkinfo,"",@"SHT_NOTE"
	.sectionflags	@"SHF_NOTE_NV_TKINFO"
	.tkinfo
        /*0018*/ 	.word	0x00000002
        /*0030*/ 	.string	""
        /*0030*/ 	.string	"ptxas"
        /*0030*/ 	.string	"Cuda compilation tools, release 13.0, V13.0.88"
        /*0030*/ 	.string	"Build cuda_13.0.r13.0/compiler.36424714_0"
        /*0030*/ 	.string	"-arch sm_100 -m 64 "



//--------------------- .note.nv.cuinfo           --------------------------
	.section	.note.nv.cuinfo,"",@"SHT_NOTE"
	.sectionflags	@"SHF_NOTE_NV_CUINFO"
        /*0018*/ 	.short	0x0002
        /*001a*/ 	.short	0x0064
        /*001c*/ 	.short	0x0082
	.zero		2


//--------------------- .nv.info                  --------------------------
	.section	.nv.info,"",@"SHT_CUDA_INFO"
	.align	4


	//----- nvinfo : EIATTR_REGCOUNT
	.align		4
        /*0000*/ 	.byte	0x04, 0x2f
        /*0002*/ 	.short	(.L_1 - .L_0)
	.align		4
.L_0:
        /*0004*/ 	.word	index@(_Z10add_kerneliPKfS0_Pf)
        /*0008*/ 	.word	0x0000000c


	//----- nvinfo : EIATTR_FRAME_SIZE
	.align		4
.L_1:
        /*000c*/ 	.byte	0x04, 0x11
        /*000e*/ 	.short	(.L_3 - .L_2)
	.align		4
.L_2:
        /*0010*/ 	.word	index@(_Z10add_kerneliPKfS0_Pf)
        /*0014*/ 	.word	0x00000000


	//----- nvinfo : EIATTR_MIN_STACK_SIZE
	.align		4
.L_3:
        /*0018*/ 	.byte	0x04, 0x12
        /*001a*/ 	.short	(.L_5 - .L_4)
	.align		4
.L_4:
        /*001c*/ 	.word	index@(_Z10add_kerneliPKfS0_Pf)
        /*0020*/ 	.word	0x00000000
.L_5:


//--------------------- .nv.compat                --------------------------
	.section	.nv.compat,"",@"SHT_CUDA_COMPAT_INFO"
	.align	4
        /*0000*/ 	.byte	0x02, 0x09, 0x00, 0x00, 0x02, 0x02, 0x01, 0x00, 0x02, 0x05, 0x05, 0x00, 0x03, 0x07, 0x01, 0x01
        /*0010*/ 	.byte	0x02, 0x03, 0x00, 0x00, 0x02, 0x06, 0x01, 0x00, 0x04, 0x0b, 0x08, 0x00, 0x09, 0x00, 0x00, 0x00
        /*0020*/ 	.byte	0x00, 0x00, 0x00, 0x00


//--------------------- .nv.info._Z10add_kerneliPKfS0_Pf --------------------------
	.section	.nv.info._Z10add_kerneliPKfS0_Pf,"",@"SHT_CUDA_INFO"
	.sectionflags	@""
	.align	4


	//----- nvinfo : EIATTR_CUDA_API_VERSION
	.align		4
        /*0000*/ 	.byte	0x04, 0x37
        /*0002*/ 	.short	(.L_7 - .L_6)
.L_6:
        /*0004*/ 	.word	0x00000082


	//----- nvinfo : EIATTR_KPARAM_INFO
	.align		4
.L_7:
        /*0008*/ 	.byte	0x04, 0x17
        /*000a*/ 	.short	(.L_9 - .L_8)
.L_8:
        /*000c*/ 	.word	0x00000000
        /*0010*/ 	.short	0x0003
        /*0012*/ 	.short	0x0018
        /*0014*/ 	.byte	0x00, 0xf5, 0x21, 0x00


	//----- nvinfo : EIATTR_KPARAM_INFO
	.align		4
.L_9:
        /*0018*/ 	.byte	0x04, 0x17
        /*001a*/ 	.short	(.L_11 - .L_10)
.L_10:
        /*001c*/ 	.word	0x00000000
        /*0020*/ 	.short	0x0002
        /*0022*/ 	.short	0x0010
        /*0024*/ 	.byte	0x00, 0xf5, 0x21, 0x00


	//----- nvinfo : EIATTR_KPARAM_INFO
	.align		4
.L_11:
        /*0028*/ 	.byte	0x04, 0x17
        /*002a*/ 	.short	(.L_13 - .L_12)
.L_12:
        /*002c*/ 	.word	0x00000000
        /*0030*/ 	.short	0x0001
        /*0032*/ 	.short	0x0008
        /*0034*/ 	.byte	0x00, 0xf5, 0x21, 0x00


	//----- nvinfo : EIATTR_KPARAM_INFO
	.align		4
.L_13:
        /*0038*/ 	.byte	0x04, 0x17
        /*003a*/ 	.short	(.L_15 - .L_14)
.L_14:
        /*003c*/ 	.word	0x00000000
        /*0040*/ 	.short	0x0000
        /*0042*/ 	.short	0x0000
        /*0044*/ 	.byte	0x00, 0xf0, 0x11, 0x00


	//----- nvinfo : EIATTR_SPARSE_MMA_MASK
	.align		4
.L_15:
        /*0048*/ 	.byte	0x03, 0x50
        /*004a*/ 	.short	0x0000


	//----- nvinfo : EIATTR_MAXREG_COUNT
	.align		4
        /*004c*/ 	.byte	0x03, 0x1b
        /*004e*/ 	.short	0x00ff


	//----- nvinfo : EIATTR_MERCURY_ISA_VERSION
	.align		4
        /*0050*/ 	.byte	0x03, 0x5f
        /*0052*/ 	.short	0x0101


	//----- nvinfo : EIATTR_VRC_CTA_INIT_COUNT
	.align		4
        /*0054*/ 	.byte	0x02, 0x4a
	.zero		1
	.zero		1


	//----- nvinfo : EIATTR_EXIT_INSTR_OFFSETS
	.align		4
        /*0058*/ 	.byte	0x04, 0x1c
        /*005a*/ 	.short	(.L_17 - .L_16)


	//   ....[0]....
.L_16:
        /*005c*/ 	.word	0x00000070


	//   ....[1]....
        /*0060*/ 	.word	0x00000130


	//----- nvinfo : EIATTR_CBANK_PARAM_SIZE
	.align		4
.L_17:
        /*0064*/ 	.byte	0x03, 0x19
        /*0066*/ 	.short	0x0020


	//----- nvinfo : EIATTR_PARAM_CBANK
	.align		4
        /*0068*/ 	.byte	0x04, 0x0a
        /*006a*/ 	.short	(.L_19 - .L_18)
	.align		4
.L_18:
        /*006c*/ 	.word	index@(.nv.constant0._Z10add_kerneliPKfS0_Pf)
        /*0070*/ 	.short	0x0380
        /*0072*/ 	.short	0x0020


	//----- nvinfo : EIATTR_SW_WAR
	.align		4
.L_19:
        /*0074*/ 	.byte	0x04, 0x36
        /*0076*/ 	.short	(.L_21 - .L_20)
.L_20:
        /*0078*/ 	.word	0x00000008
.L_21:


//--------------------- .nv.callgraph             --------------------------
	.section	.nv.callgraph,"",@"SHT_CUDA_CALLGRAPH"
	.align	4
	.sectionentsize	8
	.align		4
        /*0000*/ 	.word	0x00000000
	.align		4
        /*0004*/ 	.word	0xffffffff
	.align		4
        /*0008*/ 	.word	0x00000000
	.align		4
        /*000c*/ 	.word	0xfffffffe
	.align		4
        /*0010*/ 	.word	0x00000000
	.align		4
        /*0014*/ 	.word	0xfffffffd
	.align		4
        /*0018*/ 	.word	0x00000000
	.align		4
        /*001c*/ 	.word	0xfffffffc


//--------------------- .text._Z10add_kerneliPKfS0_Pf --------------------------
	.section	.text._Z10add_kerneliPKfS0_Pf,"ax",@progbits
	.align	128
        .global         _Z10add_kerneliPKfS0_Pf
        .type           _Z10add_kerneliPKfS0_Pf,@function
        .size           _Z10add_kerneliPKfS0_Pf,(.L_x_1 - _Z10add_kerneliPKfS0_Pf)
        .other          _Z10add_kerneliPKfS0_Pf,@"STO_CUDA_ENTRY STV_DEFAULT"
_Z10add_kerneliPKfS0_Pf:
.text._Z10add_kerneliPKfS0_Pf:
[----:B------:R-:W-:Y:S01]  /*0000*/  LDC R1, c[0x0][0x37c] ;  /* 0x0000df00ff017b82 */ /* 0x000fe20000000800 */
[----:B------:R-:W0:Y:S07]  /*0010*/  S2R R0, SR_TID.X ;  /* 0x0000000000007919 */ /* 0x000e2e0000002100 */
[----:B------:R-:W0:Y:S01]  /*0020*/  S2UR UR4, SR_CTAID.X ;  /* 0x00000000000479c3 */ /* 0x000e220000002500 */
[----:B------:R-:W1:Y:S07]  /*0030*/  LDCU UR5, c[0x0][0x380] ;  /* 0x00007000ff0577ac */ /* 0x000e6e0008000800 */
[----:B------:R-:W0:Y:S02]  /*0040*/  LDC R9, c[0x0][0x360] ;  /* 0x0000d800ff097b82 */ /* 0x000e240000000800 */
[----:B0-----:R-:W-:-:S05]  /*0050*/  IMAD R9, R9, UR4, R0 ;  /* 0x0000000409097c24 */ /* 0x001fca000f8e0200 */
[----:B-1----:R-:W-:-:S13]  /*0060*/  ISETP.GE.AND P0, PT, R9, UR5, PT ;  /* 0x0000000509007c0c */ /* 0x002fda000bf06270 */
[----:B------:R-:W-:Y:S05]  /*0070*/  @P0 EXIT ;  /* 0x000000000000094d */ /* 0x000fea0003800000 */
[----:B------:R-:W0:Y:S01]  /*0080*/  LDC.64 R2, c[0x0][0x388] ;  /* 0x0000e200ff027b82 */ /* 0x000e220000000a00 */
[----:B------:R-:W1:Y:S07]  /*0090*/  LDCU.64 UR4, c[0x0][0x358] ;  /* 0x00006b00ff0477ac */ /* 0x000e6e0008000a00 */
[----:B------:R-:W2:Y:S08]  /*00a0*/  LDC.64 R4, c[0x0][0x390] ;  /* 0x0000e400ff047b82 */ /* 0x000eb00000000a00 */
[----:B------:R-:W3:Y:S01]  /*00b0*/  LDC.64 R6, c[0x0][0x398] ;  /* 0x0000e600ff067b82 */ /* 0x000ee20000000a00 */
[----:B0-----:R-:W-:-:S06]  /*00c0*/  IMAD.WIDE R2, R9, 0x4, R2 ;  /* 0x0000000409027825 */ /* 0x001fcc00078e0202 */
[----:B-1----:R-:W4:Y:S01]  /*00d0*/  LDG.E R2, desc[UR4][R2.64] ;  /* 0x0000000402027981 */ /* 0x002f22000c1e1900 */
[----:B--2---:R-:W-:-:S06]  /*00e0*/  IMAD.WIDE R4, R9, 0x4, R4 ;  /* 0x0000000409047825 */ /* 0x004fcc00078e0204 */
[----:B------:R-:W4:Y:S01]  /*00f0*/  LDG.E R5, desc[UR4][R4.64] ;  /* 0x0000000404057981 */ /* 0x000f22000c1e1900 */
[----:B---3--:R-:W-:-:S04]  /*0100*/  IMAD.WIDE R6, R9, 0x4, R6 ;  /* 0x0000000409067825 */ /* 0x008fc800078e0206 */
[----:B----4-:R-:W-:-:S05]  /*0110*/  FADD R9, R2, R5 ;  /* 0x0000000502097221 */ /* 0x010fca0000000000 */
[----:B------:R-:W-:Y:S01]  /*0120*/  STG.E desc[UR4][R6.64], R9 ;  /* 0x0000000906007986 */ /* 0x000fe2000c101904 */
[----:B------:R-:W-:Y:S05]  /*0130*/  EXIT ;  /* 0x000000000000794d */ /* 0x000fea0003800000 */
.L_x_0:
[----:B------:R-:W-:-:S00]  /*0140*/  BRA `(.L_x_0) ;  /* 0xfffffffc00fc7947 */ /* 0x000fc0000383ffff */
[----:B------:R-:W-:-:S00]  /*0150*/  NOP ;  /* 0x0000000000007918 */ /* 0x000fc00000000000 */
        /* <DEDUP_REMOVED lines=10> */
.L_x_1:


//--------------------- .nv.shared.reserved.0     --------------------------
	.section	.nv.shared.reserved.0,"aw",@nobits
	.weak		__nv_reservedSMEM_offset_0_alias
	.size		__nv_reservedSMEM_offset_0_alias, 0, 64
	.other		__nv_reservedSMEM_offset_0_alias,@"STO_CUDA_RESERVED_SHARED STV_DEFAULT"
__nv_reservedSMEM_offset_0_alias:
	.zero		0
	.zero		64


//--------------------- .nv.constant0._Z10add_kerneliPKfS0_Pf --------------------------
	.section	.nv.constant0._Z10add_kerneliPKfS0_Pf,"a",@progbits
	.sectionflags	@""
	.align	4
.nv.constant0._Z10add_kerneliPKfS0_Pf:
	.zero		928


//--------------------- SYMBOLS --------------------------

	.type		.nv.reservedSmem.offset0,@object
	.size		.nv.reservedSmem.offset0,0x4
